//
// Generated by NVIDIA NVVM Compiler
//
// Compiler Build ID: CL-36424714
// Cuda compilation tools, release 13.0, V13.0.88
// Based on NVVM 20.0.0
//

.version 9.0
.target sm_100
.address_size 64

	// .globl	_Z4DAMPPdiidiiP7nodeSOAS_S_S_
.extern .func  (.param .b32 func_retval0) vprintf
(
	.param .b64 vprintf_param_0,
	.param .b64 vprintf_param_1
)
;
.global .align 1 .b8 $str[4] = {37, 100, 32};

.visible .entry _Z4DAMPPdiidiiP7nodeSOAS_S_S_(
	.param .u64 .ptr .align 1 _Z4DAMPPdiidiiP7nodeSOAS_S_S__param_0,
	.param .u32 _Z4DAMPPdiidiiP7nodeSOAS_S_S__param_1,
	.param .u32 _Z4DAMPPdiidiiP7nodeSOAS_S_S__param_2,
	.param .f64 _Z4DAMPPdiidiiP7nodeSOAS_S_S__param_3,
	.param .u32 _Z4DAMPPdiidiiP7nodeSOAS_S_S__param_4,
	.param .u32 _Z4DAMPPdiidiiP7nodeSOAS_S_S__param_5,
	.param .u64 .ptr .align 1 _Z4DAMPPdiidiiP7nodeSOAS_S_S__param_6,
	.param .u64 .ptr .align 1 _Z4DAMPPdiidiiP7nodeSOAS_S_S__param_7,
	.param .u64 .ptr .align 1 _Z4DAMPPdiidiiP7nodeSOAS_S_S__param_8,
	.param .u64 .ptr .align 1 _Z4DAMPPdiidiiP7nodeSOAS_S_S__param_9
)
{
	.local .align 8 .b8 	__local_depot0[8];
	.reg .b64 	%SP;
	.reg .b64 	%SPL;
	.reg .pred 	%p<10>;
	.reg .b32 	%r<24>;
	.reg .b64 	%rd<36>;

	mov.u64 	%SPL, __local_depot0;
	cvta.local.u64 	%SP, %SPL;
	ld.param.u32 	%r13, [_Z4DAMPPdiidiiP7nodeSOAS_S_S__param_1];
	ld.param.u32 	%r12, [_Z4DAMPPdiidiiP7nodeSOAS_S_S__param_5];
	ld.param.u64 	%rd9, [_Z4DAMPPdiidiiP7nodeSOAS_S_S__param_6];
	cvta.to.global.u64 	%rd10, %rd9;
	add.u64 	%rd11, %SP, 0;
	add.u64 	%rd12, %SPL, 0;
	mov.u32 	%r14, %tid.x;
	mul.wide.u32 	%rd13, %r14, 200;
	add.s64 	%rd14, %rd10, %rd13;
	ld.global.u64 	%rd1, [%rd14+168];
	ld.global.u64 	%rd2, [%rd14+160];
	add.s32 	%r15, %r13, %r14;
	st.local.u32 	[%rd12], %r15;
	mov.u64 	%rd15, $str;
	cvta.global.u64 	%rd16, %rd15;
	{ // callseq 0, 0
	.param .b64 param0;
	st.param.b64 	[param0], %rd16;
	.param .b64 param1;
	st.param.b64 	[param1], %rd11;
	.param .b32 retval0;
	call.uni (retval0), 
	vprintf, 
	(
	param0, 
	param1
	);
	ld.param.b32 	%r16, [retval0];
	} // callseq 0
	setp.lt.s32 	%p1, %r12, 1;
	@%p1 bra 	$L__BB0_12;
	and.b32  	%r1, %r12, 7;
	setp.lt.u32 	%p2, %r12, 8;
	mov.b32 	%r22, 0;
	@%p2 bra 	$L__BB0_4;
	and.b32  	%r22, %r12, 2147483640;
	neg.s32 	%r20, %r22;
	add.s64 	%rd35, %rd2, 32;
	add.s64 	%rd34, %rd1, 32;
$L__BB0_3:
	.pragma "nounroll";
	mov.b64 	%rd17, 0;
	st.u64 	[%rd35+-32], %rd17;
	mov.b64 	%rd18, 4607182418800017408;
	st.u64 	[%rd34+-32], %rd18;
	st.u64 	[%rd35+-24], %rd17;
	st.u64 	[%rd34+-24], %rd18;
	st.u64 	[%rd35+-16], %rd17;
	st.u64 	[%rd34+-16], %rd18;
	st.u64 	[%rd35+-8], %rd17;
	st.u64 	[%rd34+-8], %rd18;
	st.u64 	[%rd35], %rd17;
	st.u64 	[%rd34], %rd18;
	st.u64 	[%rd35+8], %rd17;
	st.u64 	[%rd34+8], %rd18;
	st.u64 	[%rd35+16], %rd17;
	st.u64 	[%rd34+16], %rd18;
	st.u64 	[%rd35+24], %rd17;
	st.u64 	[%rd34+24], %rd18;
	add.s32 	%r20, %r20, 8;
	add.s64 	%rd35, %rd35, 64;
	add.s64 	%rd34, %rd34, 64;
	setp.ne.s32 	%p3, %r20, 0;
	@%p3 bra 	$L__BB0_3;
$L__BB0_4:
	setp.eq.s32 	%p4, %r1, 0;
	@%p4 bra 	$L__BB0_12;
	and.b32  	%r7, %r12, 3;
	setp.lt.u32 	%p5, %r1, 4;
	@%p5 bra 	$L__BB0_7;
	mul.wide.u32 	%rd19, %r22, 8;
	add.s64 	%rd20, %rd2, %rd19;
	mov.b64 	%rd21, 0;
	st.u64 	[%rd20], %rd21;
	add.s64 	%rd22, %rd1, %rd19;
	mov.b64 	%rd23, 4607182418800017408;
	st.u64 	[%rd22], %rd23;
	st.u64 	[%rd20+8], %rd21;
	st.u64 	[%rd22+8], %rd23;
	st.u64 	[%rd20+16], %rd21;
	st.u64 	[%rd22+16], %rd23;
	st.u64 	[%rd20+24], %rd21;
	st.u64 	[%rd22+24], %rd23;
	add.s32 	%r22, %r22, 4;
$L__BB0_7:
	setp.eq.s32 	%p6, %r7, 0;
	@%p6 bra 	$L__BB0_12;
	setp.eq.s32 	%p7, %r7, 1;
	@%p7 bra 	$L__BB0_10;
	mul.wide.u32 	%rd24, %r22, 8;
	add.s64 	%rd25, %rd2, %rd24;
	mov.b64 	%rd26, 0;
	st.u64 	[%rd25], %rd26;
	add.s64 	%rd27, %rd1, %rd24;
	mov.b64 	%rd28, 4607182418800017408;
	st.u64 	[%rd27], %rd28;
	st.u64 	[%rd25+8], %rd26;
	st.u64 	[%rd27+8], %rd28;
	add.s32 	%r22, %r22, 2;
$L__BB0_10:
	and.b32  	%r19, %r12, 1;
	setp.eq.b32 	%p8, %r19, 1;
	not.pred 	%p9, %p8;
	@%p9 bra 	$L__BB0_12;
	mul.wide.u32 	%rd29, %r22, 8;
	add.s64 	%rd30, %rd2, %rd29;
	mov.b64 	%rd31, 0;
	st.u64 	[%rd30], %rd31;
	add.s64 	%rd32, %rd1, %rd29;
	mov.b64 	%rd33, 4607182418800017408;
	st.u64 	[%rd32], %rd33;
$L__BB0_12:
	ret;

}


// ===== COMPILED SASS (sm_100) =====

	.target	sm_100

	.elftype	@"ET_EXEC"


//--------------------- .note.nv.tkinfo           --------------------------
	.section	.note.nv.tkinfo,"",@"SHT_NOTE"
	.sectionflags	@"SHF_NOTE_NV_TKINFO"
	.tkinfo
        /*0018*/ 	.word	0x00000002
        /*0030*/ 	.string	""
        /*0030*/ 	.string	"ptxas"
        /*0030*/ 	.string	"Cuda compilation tools, release 13.0, V13.0.88"
        /*0030*/ 	.string	"Build cuda_13.0.r13.0/compiler.36424714_0"
        /*0030*/ 	.string	"-arch sm_100 -m 64 "



//--------------------- .note.nv.cuinfo           --------------------------
	.section	.note.nv.cuinfo,"",@"SHT_NOTE"
	.sectionflags	@"SHF_NOTE_NV_CUINFO"
        /*0018*/ 	.short	0x0002
        /*001a*/ 	.short	0x0064
        /*001c*/ 	.short	0x0082
	.zero		2


//--------------------- .nv.info                  --------------------------
	.section	.nv.info,"",@"SHT_CUDA_INFO"
	.align	4


	//----- nvinfo : EIATTR_REGCOUNT
	.align		4
        /*0000*/ 	.byte	0x04, 0x2f
        /*0002*/ 	.short	(.L_2 - .L_1)
	.align		4
.L_1:
        /*0004*/ 	.word	index@(_Z4DAMPPdiidiiP7nodeSOAS_S_S_)
        /*0008*/ 	.word	0x00000018


	//----- nvinfo : EIATTR_FRAME_SIZE
	.align		4
.L_2:
        /*000c*/ 	.byte	0x04, 0x11
        /*000e*/ 	.short	(.L_4 - .L_3)
	.align		4
.L_3:
        /*0010*/ 	.word	index@(_Z4DAMPPdiidiiP7nodeSOAS_S_S_)
        /*0014*/ 	.word	0x00000008


	//----- nvinfo : EIATTR_MIN_STACK_SIZE
	.align		4
.L_4:
        /*0018*/ 	.byte	0x04, 0x12
        /*001a*/ 	.short	(.L_6 - .L_5)
	.align		4
.L_5:
        /*001c*/ 	.word	index@(_Z4DAMPPdiidiiP7nodeSOAS_S_S_)
        /*0020*/ 	.word	0x00000008
.L_6:


//--------------------- .nv.compat                --------------------------
	.section	.nv.compat,"",@"SHT_CUDA_COMPAT_INFO"
	.align	4
        /*0000*/ 	.byte	0x02, 0x09, 0x00, 0x00, 0x02, 0x02, 0x01, 0x00, 0x02, 0x05, 0x05, 0x00, 0x03, 0x07, 0x01, 0x01
        /*0010*/ 	.byte	0x02, 0x03, 0x00, 0x00, 0x02, 0x06, 0x01, 0x00, 0x04, 0x0b, 0x08, 0x00, 0x09, 0x00, 0x00, 0x00
        /*0020*/ 	.byte	0x00, 0x00, 0x00, 0x00


//--------------------- .nv.info._Z4DAMPPdiidiiP7nodeSOAS_S_S_ --------------------------
	.section	.nv.info._Z4DAMPPdiidiiP7nodeSOAS_S_S_,"",@"SHT_CUDA_INFO"
	.sectionflags	@""
	.align	4


	//----- nvinfo : EIATTR_CUDA_API_VERSION
	.align		4
        /*0000*/ 	.byte	0x04, 0x37
        /*0002*/ 	.short	(.L_8 - .L_7)
.L_7:
        /*0004*/ 	.word	0x00000082


	//----- nvinfo : EIATTR_KPARAM_INFO
	.align		4
.L_8:
        /*0008*/ 	.byte	0x04, 0x17
        /*000a*/ 	.short	(.L_10 - .L_9)
.L_9:
        /*000c*/ 	.word	0x00000000
        /*0010*/ 	.short	0x0009
        /*0012*/ 	.short	0x0038
        /*0014*/ 	.byte	0x00, 0xf5, 0x21, 0x00


	//----- nvinfo : EIATTR_KPARAM_INFO
	.align		4
.L_10:
        /*0018*/ 	.byte	0x04, 0x17
        /*001a*/ 	.short	(.L_12 - .L_11)
.L_11:
        /*001c*/ 	.word	0x00000000
        /*0020*/ 	.short	0x0008
        /*0022*/ 	.short	0x0030
        /*0024*/ 	.byte	0x00, 0xf5, 0x21, 0x00


	//----- nvinfo : EIATTR_KPARAM_INFO
	.align		4
.L_12:
        /*0028*/ 	.byte	0x04, 0x17
        /*002a*/ 	.short	(.L_14 - .L_13)
.L_13:
        /*002c*/ 	.word	0x00000000
        /*0030*/ 	.short	0x0007
        /*0032*/ 	.short	0x0028
        /*0034*/ 	.byte	0x00, 0xf5, 0x21, 0x00


	//----- nvinfo : EIATTR_KPARAM_INFO
	.align		4
.L_14:
        /*0038*/ 	.byte	0x04, 0x17
        /*003a*/ 	.short	(.L_16 - .L_15)
.L_15:
        /*003c*/ 	.word	0x00000000
        /*0040*/ 	.short	0x0006
        /*0042*/ 	.short	0x0020
        /*0044*/ 	.byte	0x00, 0xf5, 0x21, 0x00


	//----- nvinfo : EIATTR_KPARAM_INFO
	.align		4
.L_16:
        /*0048*/ 	.byte	0x04, 0x17
        /*004a*/ 	.short	(.L_18 - .L_17)
.L_17:
        /*004c*/ 	.word	0x00000000
        /*0050*/ 	.short	0x0005
        /*0052*/ 	.short	0x001c
        /*0054*/ 	.byte	0x00, 0xf0, 0x11, 0x00


	//----- nvinfo : EIATTR_KPARAM_INFO
	.align		4
.L_18:
        /*0058*/ 	.byte	0x04, 0x17
        /*005a*/ 	.short	(.L_20 - .L_19)
.L_19:
        /*005c*/ 	.word	0x00000000
        /*0060*/ 	.short	0x0004
        /*0062*/ 	.short	0x0018
        /*0064*/ 	.byte	0x00, 0xf0, 0x11, 0x00


	//----- nvinfo : EIATTR_KPARAM_INFO
	.align		4
.L_20:
        /*0068*/ 	.byte	0x04, 0x17
        /*006a*/ 	.short	(.L_22 - .L_21)
.L_21:
        /*006c*/ 	.word	0x00000000
        /*0070*/ 	.short	0x0003
        /*0072*/ 	.short	0x0010
        /*0074*/ 	.byte	0x00, 0xf0, 0x21, 0x00


	//----- nvinfo : EIATTR_KPARAM_INFO
	.align		4
.L_22:
        /*0078*/ 	.byte	0x04, 0x17
        /*007a*/ 	.short	(.L_24 - .L_23)
.L_23:
        /*007c*/ 	.word	0x00000000
        /*0080*/ 	.short	0x0002
        /*0082*/ 	.short	0x000c
        /*0084*/ 	.byte	0x00, 0xf0, 0x11, 0x00


	//----- nvinfo : EIATTR_KPARAM_INFO
	.align		4
.L_24:
        /*0088*/ 	.byte	0x04, 0x17
        /*008a*/ 	.short	(.L_26 - .L_25)
.L_25:
        /*008c*/ 	.word	0x00000000
        /*0090*/ 	.short	0x0001
        /*0092*/ 	.short	0x0008
        /*0094*/ 	.byte	0x00, 0xf0, 0x11, 0x00


	//----- nvinfo : EIATTR_KPARAM_INFO
	.align		4
.L_26:
        /*0098*/ 	.byte	0x04, 0x17
        /*009a*/ 	.short	(.L_28 - .L_27)
.L_27:
        /*009c*/ 	.word	0x00000000
        /*00a0*/ 	.short	0x0000
        /*00a2*/ 	.short	0x0000
        /*00a4*/ 	.byte	0x00, 0xf5, 0x21, 0x00


	//----- nvinfo : EIATTR_SPARSE_MMA_MASK
	.align		4
.L_28:
        /*00a8*/ 	.byte	0x03, 0x50
        /*00aa*/ 	.short	0x0000


	//----- nvinfo : EIATTR_MAXREG_COUNT
	.align		4
        /*00ac*/ 	.byte	0x03, 0x1b
        /*00ae*/ 	.short	0x00ff


	//----- nvinfo : EIATTR_EXTERNS
	.align		4
        /*00b0*/ 	.byte	0x04, 0x0f
        /*00b2*/ 	.short	(.L_30 - .L_29)


	//   ....[0]....
	.align		4
.L_29:
        /*00b4*/ 	.word	index@(vprintf)


	//----- nvinfo : EIATTR_MERCURY_ISA_VERSION
	.align		4
.L_30:
        /*00b8*/ 	.byte	0x03, 0x5f
        /*00ba*/ 	.short	0x0101


	//----- nvinfo : EIATTR_VRC_CTA_INIT_COUNT
	.align		4
        /*00bc*/ 	.byte	0x02, 0x4a
	.zero		1
	.zero		1


	//----- nvinfo : EIATTR_SYSCALL_OFFSETS
	.align		4
        /*00c0*/ 	.byte	0x04, 0x46
        /*00c2*/ 	.short	(.L_32 - .L_31)


	//   ....[0]....
.L_31:
        /*00c4*/ 	.word	0x00000150


	//----- nvinfo : EIATTR_EXIT_INSTR_OFFSETS
	.align		4
.L_32:
        /*00c8*/ 	.byte	0x04, 0x1c
        /*00ca*/ 	.short	(.L_34 - .L_33)


	//   ....[0]....
.L_33:
        /*00cc*/ 	.word	0x00000180


	//   ....[1]....
        /*00d0*/ 	.word	0x00000430


	//   ....[2]....
        /*00d4*/ 	.word	0x00000550


	//   ....[3]....
        /*00d8*/ 	.word	0x00000630


	//   ....[4]....
        /*00dc*/ 	.word	0x000006a0


	//----- nvinfo : EIATTR_CRS_STACK_SIZE
	.align		4
.L_34:
        /*00e0*/ 	.byte	0x04, 0x1e
        /*00e2*/ 	.short	(.L_36 - .L_35)
.L_35:
        /*00e4*/ 	.word	0x00000000


	//----- nvinfo : EIATTR_CBANK_PARAM_SIZE
	.align		4
.L_36:
        /*00e8*/ 	.byte	0x03, 0x19
        /*00ea*/ 	.short	0x0040


	//----- nvinfo : EIATTR_PARAM_CBANK
	.align		4
        /*00ec*/ 	.byte	0x04, 0x0a
        /*00ee*/ 	.short	(.L_38 - .L_37)
	.align		4
.L_37:
        /*00f0*/ 	.word	index@(.nv.constant0._Z4DAMPPdiidiiP7nodeSOAS_S_S_)
        /*00f4*/ 	.short	0x0380
        /*00f6*/ 	.short	0x0040


	//----- nvinfo : EIATTR_SW_WAR
	.align		4
.L_38:
        /*00f8*/ 	.byte	0x04, 0x36
        /*00fa*/ 	.short	(.L_40 - .L_39)
.L_39:
        /*00fc*/ 	.word	0x00000008
.L_40:


//--------------------- .nv.callgraph             --------------------------
	.section	.nv.callgraph,"",@"SHT_CUDA_CALLGRAPH"
	.align	4
	.sectionentsize	8
	.align		4
        /*0000*/ 	.word	0x00000000
	.align		4
        /*0004*/ 	.word	0xffffffff
	.align		4
        /*0008*/ 	.word	index@(_Z4DAMPPdiidiiP7nodeSOAS_S_S_)
	.align		4
        /*000c*/ 	.word	index@(vprintf)
	.align		4
        /*0010*/ 	.word	0x00000000
	.align		4
        /*0014*/ 	.word	0xfffffffe
	.align		4
        /*0018*/ 	.word	0x00000000
	.align		4
        /*001c*/ 	.word	0xfffffffd
	.align		4
        /*0020*/ 	.word	0x00000000
	.align		4
        /*0024*/ 	.word	0xfffffffc


//--------------------- .nv.constant4             --------------------------
	.section	.nv.constant4,"a",@progbits
	.align	8
	.align		8
.nv.constant4:
        /*0000*/ 	.dword	vprintf
	.align		8
        /*0008*/ 	.dword	$str


//--------------------- .text._Z4DAMPPdiidiiP7nodeSOAS_S_S_ --------------------------
	.section	.text._Z4DAMPPdiidiiP7nodeSOAS_S_S_,"ax",@progbits
	.align	128
        .global         _Z4DAMPPdiidiiP7nodeSOAS_S_S_
        .type           _Z4DAMPPdiidiiP7nodeSOAS_S_S_,@function
        .size           _Z4DAMPPdiidiiP7nodeSOAS_S_S_,(.L_x_6 - _Z4DAMPPdiidiiP7nodeSOAS_S_S_)
        .other          _Z4DAMPPdiidiiP7nodeSOAS_S_S_,@"STO_CUDA_ENTRY STV_DEFAULT"
_Z4DAMPPdiidiiP7nodeSOAS_S_S_:
.text._Z4DAMPPdiidiiP7nodeSOAS_S_S_:
[----:B------:R-:W0:Y:S01]  /*0000*/  LDC R1, c[0x0][0x37c] ;  /* 0x0000df00ff017b82 */ /* 0x000e220000000800 */
[----:B------:R-:W1:Y:S07]  /*0010*/  S2R R5, SR_TID.X ;  /* 0x0000000000057919 */ /* 0x000e6e0000002100 */
[----:B------:R-:W1:Y:S01]  /*0020*/  LDC.64 R2, c[0x0][0x3a0] ;  /* 0x0000e800ff027b82 */ /* 0x000e620000000a00 */
[----:B------:R-:W2:Y:S01]  /*0030*/  LDCU.64 UR36, c[0x0][0x358] ;  /* 0x00006b00ff2477ac */ /* 0x000ea20008000a00 */
[----:B0-----:R-:W-:Y:S01]  /*0040*/  VIADD R1, R1, 0xfffffff8 ;  /* 0xfffffff801017836 */ /* 0x001fe20000000000 */
[----:B------:R-:W0:Y:S01]  /*0050*/  LDCU UR5, c[0x0][0x388] ;  /* 0x00007100ff0577ac */ /* 0x000e220008000800 */
[----:B------:R-:W3:Y:S01]  /*0060*/  LDCU UR4, c[0x0][0x2f8] ;  /* 0x00005f00ff0477ac */ /* 0x000ee20008000800 */
[----:B------:R-:W4:Y:S01]  /*0070*/  LDCU.64 UR6, c[0x4][0x8] ;  /* 0x01000100ff0677ac */ /* 0x000f220008000a00 */
[----:B-1----:R-:W-:-:S05]  /*0080*/  IMAD.WIDE.U32 R2, R5, 0xc8, R2 ;  /* 0x000000c805027825 */ /* 0x002fca00078e0002 */
[----:B--2---:R1:W5:Y:S04]  /*0090*/  LDG.E.64 R18, desc[UR36][R2.64+0xa8] ;  /* 0x0000a82402127981 */ /* 0x004368000c1e1b00 */
[----:B------:R1:W5:Y:S01]  /*00a0*/  LDG.E.64 R16, desc[UR36][R2.64+0xa0] ;  /* 0x0000a02402107981 */ /* 0x000362000c1e1b00 */
[----:B------:R-:W-:Y:S01]  /*00b0*/  MOV R8, 0x0 ;  /* 0x0000000000087802 */ /* 0x000fe20000000f00 */
[----:B0-----:R-:W-:Y:S01]  /*00c0*/  VIADD R0, R5, UR5 ;  /* 0x0000000505007c36 */ /* 0x001fe20008000000 */
[----:B------:R-:W0:Y:S01]  /*00d0*/  LDCU UR5, c[0x0][0x2fc] ;  /* 0x00005f80ff0577ac */ /* 0x000e220008000800 */
[----:B---3--:R-:W-:Y:S01]  /*00e0*/  IADD3 R6, P0, PT, R1, UR4, RZ ;  /* 0x0000000401067c10 */ /* 0x008fe2000ff1e0ff */
[----:B----4-:R-:W-:Y:S01]  /*00f0*/  IMAD.U32 R4, RZ, RZ, UR6 ;  /* 0x00000006ff047e24 */ /* 0x010fe2000f8e00ff */
[----:B------:R-:W-:Y:S01]  /*0100*/  MOV R5, UR7 ;  /* 0x0000000700057c02 */ /* 0x000fe20008000f00 */
[----:B------:R1:W-:Y:S01]  /*0110*/  STL [R1], R0 ;  /* 0x0000000001007387 */ /* 0x0003e20000100800 */
[----:B------:R-:W2:Y:S01]  /*0120*/  LDC.64 R8, c[0x4][R8] ;  /* 0x0100000008087b82 */ /* 0x000ea20000000a00 */
[----:B01----:R-:W-:-:S08]  /*0130*/  IMAD.X R7, RZ, RZ, UR5, P0 ;  /* 0x00000005ff077e24 */ /* 0x003fd000080e06ff */
[----:B------:R-:W-:-:S07]  /*0140*/  LEPC R20, `(.L_x_0) ;  /* 0x000000001014794e */ /* 0x000fce0000000000 */
[----:B--2--5:R-:W-:Y:S05]  /*0150*/  CALL.ABS.NOINC R8 ;  /* 0x0000000008007343 */ /* 0x024fea0003c00000 */
.L_x_0:
[----:B------:R-:W0:Y:S02]  /*0160*/  LDC R12, c[0x0][0x39c] ;  /* 0x0000e700ff0c7b82 */ /* 0x000e240000000800 */
[----:B0-----:R-:W-:-:S13]  /*0170*/  ISETP.GE.AND P0, PT, R12, 0x1, PT ;  /* 0x000000010c00780c */ /* 0x001fda0003f06270 */
[----:B------:R-:W-:Y:S05]  /*0180*/  @!P0 EXIT ;  /* 0x000000000000894d */ /* 0x000fea0003800000 */
[C---:B------:R-:W-:Y:S01]  /*0190*/  ISETP.GE.U32.AND P1, PT, R12.reuse, 0x8, PT ;  /* 0x000000080c00780c */ /* 0x040fe20003f26070 */
[----:B------:R-:W-:Y:S01]  /*01a0*/  IMAD.MOV.U32 R3, RZ, RZ, RZ ;  /* 0x000000ffff037224 */ /* 0x000fe200078e00ff */
[----:B------:R-:W-:-:S04]  /*01b0*/  LOP3.LUT R14, R12, 0x7, RZ, 0xc0, !PT ;  /* 0x000000070c0e7812 */ /* 0x000fc800078ec0ff */
[----:B------:R-:W-:-:S07]  /*01c0*/  ISETP.NE.AND P0, PT, R14, RZ, PT ;  /* 0x000000ff0e00720c */ /* 0x000fce0003f05270 */
[----:B------:R-:W-:Y:S06]  /*01d0*/  @!P1 BRA `(.L_x_1) ;  /* 0x0000000000949947 */ /* 0x000fec0003800000 */
[----:B------:R-:W-:Y:S01]  /*01e0*/  IADD3 R2, P2, PT, R18, 0x20, RZ ;  /* 0x0000002012027810 */ /* 0x000fe20007f5e0ff */
[----:B------:R-:W-:Y:S01]  /*01f0*/  BSSY.RECONVERGENT B0, `(.L_x_1) ;  /* 0x0000023000007945 */ /* 0x000fe20003800200 */
[----:B------:R-:W-:Y:S02]  /*0200*/  LOP3.LUT R3, R12, 0x7ffffff8, RZ, 0xc0, !PT ;  /* 0x7ffffff80c037812 */ /* 0x000fe400078ec0ff */
[----:B------:R-:W-:Y:S01]  /*0210*/  IADD3 R10, P1, PT, R16, 0x20, RZ ;  /* 0x00000020100a7810 */ /* 0x000fe20007f3e0ff */
[----:B------:R-:W-:Y:S02]  /*0220*/  IMAD.X R11, RZ, RZ, R19, P2 ;  /* 0x000000ffff0b7224 */ /* 0x000fe400010e0613 */
[----:B------:R-:W-:Y:S01]  /*0230*/  IMAD.MOV R0, RZ, RZ, -R3 ;  /* 0x000000ffff007224 */ /* 0x000fe200078e0a03 */
[----:B------:R-:W-:-:S09]  /*0240*/  IADD3.X R13, PT, PT, RZ, R17, RZ, P1, !PT ;  /* 0x00000011ff0d7210 */ /* 0x000fd20000ffe4ff */
.L_x_2:
[----:B0-----:R-:W-:Y:S02]  /*0250*/  HFMA2 R8, -RZ, RZ, 0, 0 ;  /* 0x00000000ff087431 */ /* 0x001fe400000001ff */
[----:B------:R-:W-:Y:S01]  /*0260*/  IMAD.MOV.U32 R4, RZ, RZ, R10 ;  /* 0x000000ffff047224 */ /* 0x000fe200078e000a */
[----:B------:R-:W-:Y:S01]  /*0270*/  MOV R5, R13 ;  /* 0x0000000d00057202 */ /* 0x000fe20000000f00 */
[----:B------:R-:W-:Y:S01]  /*0280*/  IMAD.MOV.U32 R9, RZ, RZ, 0x3ff00000 ;  /* 0x3ff00000ff097424 */ /* 0x000fe200078e00ff */
[----:B------:R-:W-:Y:S01]  /*0290*/  IADD3 R0, PT, PT, R0, 0x8, RZ ;  /* 0x0000000800007810 */ /* 0x000fe20007ffe0ff */
[----:B------:R-:W-:Y:S01]  /*02a0*/  IMAD.MOV.U32 R6, RZ, RZ, R2 ;  /* 0x000000ffff067224 */ /* 0x000fe200078e0002 */
[----:B------:R-:W-:Y:S01]  /*02b0*/  IADD3 R10, P2, PT, R4, 0x40, RZ ;  /* 0x00000040040a7810 */ /* 0x000fe20007f5e0ff */
[----:B------:R-:W-:Y:S01]  /*02c0*/  IMAD.MOV.U32 R7, RZ, RZ, R11 ;  /* 0x000000ffff077224 */ /* 0x000fe200078e000b */
[----:B------:R0:W-:Y:S01]  /*02d0*/  ST.E.64 desc[UR36][R4.64+-0x20], RZ ;  /* 0xffffe0ff04007985 */ /* 0x0001e2000c101b24 */
[----:B------:R-:W-:-:S02]  /*02e0*/  ISETP.NE.AND P1, PT, R0, RZ, PT ;  /* 0x000000ff0000720c */ /* 0x000fc40003f25270 */
[----:B------:R-:W-:Y:S01]  /*02f0*/  IADD3 R2, P3, PT, R6, 0x40, RZ ;  /* 0x0000004006027810 */ /* 0x000fe20007f7e0ff */
[----:B------:R0:W-:Y:S01]  /*0300*/  ST.E.64 desc[UR36][R6.64+-0x20], R8 ;  /* 0xffffe00806007985 */ /* 0x0001e2000c101b24 */
[----:B------:R-:W-:-:S03]  /*0310*/  IMAD.X R13, RZ, RZ, R5, P2 ;  /* 0x000000ffff0d7224 */ /* 0x000fc600010e0605 */
[----:B------:R0:W-:Y:S01]  /*0320*/  ST.E.64 desc[UR36][R4.64+-0x18], RZ ;  /* 0xffffe8ff04007985 */ /* 0x0001e2000c101b24 */
[----:B------:R-:W-:-:S03]  /*0330*/  IMAD.X R11, RZ, RZ, R7, P3 ;  /* 0x000000ffff0b7224 */ /* 0x000fc600018e0607 */
[----:B------:R0:W-:Y:S04]  /*0340*/  ST.E.64 desc[UR36][R6.64+-0x18], R8 ;  /* 0xffffe80806007985 */ /* 0x0001e8000c101b24 */
[----:B------:R0:W-:Y:S04]  /*0350*/  ST.E.64 desc[UR36][R4.64+-0x10], RZ ;  /* 0xfffff0ff04007985 */ /* 0x0001e8000c101b24 */
        /* <DEDUP_REMOVED lines=10> */
[----:B------:R0:W-:Y:S01]  /*0400*/  ST.E.64 desc[UR36][R6.64+0x18], R8 ;  /* 0x0000180806007985 */ /* 0x0001e2000c101b24 */
[----:B------:R-:W-:Y:S05]  /*0410*/  @P1 BRA `(.L_x_2) ;  /* 0xfffffffc008c1947 */ /* 0x000fea000383ffff */
[----:B------:R-:W-:Y:S05]  /*0420*/  BSYNC.RECONVERGENT B0 ;  /* 0x0000000000007941 */ /* 0x000fea0003800200 */
.L_x_1:
[----:B------:R-:W-:Y:S05]  /*0430*/  @!P0 EXIT ;  /* 0x000000000000894d */ /* 0x000fea0003800000 */
[----:B------:R-:W-:Y:S02]  /*0440*/  ISETP.GE.U32.AND P0, PT, R14, 0x4, PT ;  /* 0x000000040e00780c */ /* 0x000fe40003f06070 */
[----:B------:R-:W-:-:S04]  /*0450*/  LOP3.LUT R2, R12, 0x3, RZ, 0xc0, !PT ;  /* 0x000000030c027812 */ /* 0x000fc800078ec0ff */
[----:B------:R-:W-:-:S07]  /*0460*/  ISETP.NE.AND P1, PT, R2, RZ, PT ;  /* 0x000000ff0200720c */ /* 0x000fce0003f25270 */
[----:B------:R-:W-:Y:S06]  /*0470*/  @!P0 BRA `(.L_x_3) ;  /* 0x0000000000348947 */ /* 0x000fec0003800000 */
[----:B0-----:R-:W-:Y:S02]  /*0480*/  HFMA2 R8, -RZ, RZ, 0, 0 ;  /* 0x00000000ff087431 */ /* 0x001fe400000001ff */
[----:B------:R-:W-:-:S04]  /*0490*/  IMAD.WIDE.U32 R4, R3, 0x8, R16 ;  /* 0x0000000803047825 */ /* 0x000fc800078e0010 */
[C---:B------:R-:W-:Y:S01]  /*04a0*/  IMAD.WIDE.U32 R6, R3.reuse, 0x8, R18 ;  /* 0x0000000803067825 */ /* 0x040fe200078e0012 */
[----:B------:R1:W-:Y:S03]  /*04b0*/  ST.E.64 desc[UR36][R4.64], RZ ;  /* 0x000000ff04007985 */ /* 0x0003e6000c101b24 */
[----:B------:R-:W-:Y:S02]  /*04c0*/  IMAD.MOV.U32 R9, RZ, RZ, 0x3ff00000 ;  /* 0x3ff00000ff097424 */ /* 0x000fe400078e00ff */
[----:B------:R-:W-:-:S03]  /*04d0*/  VIADD R3, R3, 0x4 ;  /* 0x0000000403037836 */ /* 0x000fc60000000000 */
[----:B------:R1:W-:Y:S04]  /*04e0*/  ST.E.64 desc[UR36][R6.64], R8 ;  /* 0x0000000806007985 */ /* 0x0003e8000c101b24 */
[----:B------:R1:W-:Y:S04]  /*04f0*/  ST.E.64 desc[UR36][R4.64+0x8], RZ ;  /* 0x000008ff04007985 */ /* 0x0003e8000c101b24 */
[----:B------:R1:W-:Y:S04]  /*0500*/  ST.E.64 desc[UR36][R6.64+0x8], R8 ;  /* 0x0000080806007985 */ /* 0x0003e8000c101b24 */
[----:B------:R1:W-:Y:S04]  /*0510*/  ST.E.64 desc[UR36][R4.64+0x10], RZ ;  /* 0x000010ff04007985 */ /* 0x0003e8000c101b24 */
[----:B------:R1:W-:Y:S04]  /*0520*/  ST.E.64 desc[UR36][R6.64+0x10], R8 ;  /* 0x0000100806007985 */ /* 0x0003e8000c101b24 */
[----:B------:R1:W-:Y:S04]  /*0530*/  ST.E.64 desc[UR36][R4.64+0x18], RZ ;  /* 0x000018ff04007985 */ /* 0x0003e8000c101b24 */
[----:B------:R1:W-:Y:S02]  /*0540*/  ST.E.64 desc[UR36][R6.64+0x18], R8 ;  /* 0x0000180806007985 */ /* 0x0003e4000c101b24 */
.L_x_3:
[----:B------:R-:W-:Y:S05]  /*0550*/  @!P1 EXIT ;  /* 0x000000000000994d */ /* 0x000fea0003800000 */
[----:B------:R-:W-:Y:S02]  /*0560*/  ISETP.NE.AND P0, PT, R2, 0x1, PT ;  /* 0x000000010200780c */ /* 0x000fe40003f05270 */
[----:B------:R-:W-:-:S04]  /*0570*/  LOP3.LUT R0, R12, 0x1, RZ, 0xc0, !PT ;  /* 0x000000010c007812 */ /* 0x000fc800078ec0ff */
[----:B------:R-:W-:-:S07]  /*0580*/  ISETP.NE.U32.AND P1, PT, R0, 0x1, PT ;  /* 0x000000010000780c */ /* 0x000fce0003f25070 */
[----:B------:R-:W-:Y:S06]  /*0590*/  @!P0 BRA `(.L_x_4) ;  /* 0x0000000000248947 */ /* 0x000fec0003800000 */
[----:B01----:R-:W-:Y:S01]  /*05a0*/  IMAD.WIDE.U32 R4, R3, 0x8, R16 ;  /* 0x0000000803047825 */ /* 0x003fe200078e0010 */
[----:B------:R-:W-:-:S03]  /*05b0*/  MOV R8, 0x0 ;  /* 0x0000000000087802 */ /* 0x000fc60000000f00 */
[C---:B------:R-:W-:Y:S01]  /*05c0*/  IMAD.WIDE.U32 R6, R3.reuse, 0x8, R18 ;  /* 0x0000000803067825 */ /* 0x040fe200078e0012 */
[----:B------:R2:W-:Y:S03]  /*05d0*/  ST.E.64 desc[UR36][R4.64], RZ ;  /* 0x000000ff04007985 */ /* 0x0005e6000c101b24 */
[----:B------:R-:W-:Y:S02]  /*05e0*/  IMAD.MOV.U32 R9, RZ, RZ, 0x3ff00000 ;  /* 0x3ff00000ff097424 */ /* 0x000fe400078e00ff */
[----:B------:R-:W-:-:S03]  /*05f0*/  VIADD R3, R3, 0x2 ;  /* 0x0000000203037836 */ /* 0x000fc60000000000 */
[----:B------:R2:W-:Y:S04]  /*0600*/  ST.E.64 desc[UR36][R6.64], R8 ;  /* 0x0000000806007985 */ /* 0x0005e8000c101b24 */
[----:B------:R2:W-:Y:S04]  /*0610*/  ST.E.64 desc[UR36][R4.64+0x8], RZ ;  /* 0x000008ff04007985 */ /* 0x0005e8000c101b24 */
[----:B------:R2:W-:Y:S02]  /*0620*/  ST.E.64 desc[UR36][R6.64+0x8], R8 ;  /* 0x0000080806007985 */ /* 0x0005e4000c101b24 */
.L_x_4:
[----:B------:R-:W-:Y:S05]  /*0630*/  @P1 EXIT ;  /* 0x000000000000194d */ /* 0x000fea0003800000 */
[----:B------:R-:W-:Y:S02]  /*0640*/  HFMA2 R2, -RZ, RZ, 0, 0 ;  /* 0x00000000ff027431 */ /* 0x000fe400000001ff */
[----:B------:R-:W-:-:S04]  /*0650*/  IMAD.WIDE.U32 R16, R3, 0x8, R16 ;  /* 0x0000000803107825 */ /* 0x000fc800078e0010 */
[----:B------:R-:W-:Y:S01]  /*0660*/  IMAD.WIDE.U32 R18, R3, 0x8, R18 ;  /* 0x0000000803127825 */ /* 0x000fe200078e0012 */
[----:B------:R-:W-:Y:S03]  /*0670*/  ST.E.64 desc[UR36][R16.64], RZ ;  /* 0x000000ff10007985 */ /* 0x000fe6000c101b24 */
[----:B------:R-:W-:-:S05]  /*0680*/  IMAD.MOV.U32 R3, RZ, RZ, 0x3ff00000 ;  /* 0x3ff00000ff037424 */ /* 0x000fca00078e00ff */
[----:B------:R-:W-:Y:S01]  /*0690*/  ST.E.64 desc[UR36][R18.64], R2 ;  /* 0x0000000212007985 */ /* 0x000fe2000c101b24 */
[----:B------:R-:W-:Y:S05]  /*06a0*/  EXIT ;  /* 0x000000000000794d */ /* 0x000fea0003800000 */
.L_x_5:
[----:B------:R-:W-:-:S00]  /*06b0*/  BRA `(.L_x_5) ;  /* 0xfffffffc00fc7947 */ /* 0x000fc0000383ffff */
[----:B------:R-:W-:-:S00]  /*06c0*/  NOP ;  /* 0x0000000000007918 */ /* 0x000fc00000000000 */
        /* <DEDUP_REMOVED lines=11> */
.L_x_6:


//--------------------- .nv.global.init           --------------------------
	.section	.nv.global.init,"aw",@progbits
.nv.global.init:
	.type		$str,@object
	.size		$str,(.L_0 - $str)
$str:
        /*0000*/ 	.byte	0x25, 0x64, 0x20, 0x00
.L_0:


//--------------------- .nv.shared.reserved.0     --------------------------
	.section	.nv.shared.reserved.0,"aw",@nobits
	.weak		__nv_reservedSMEM_offset_0_alias
	.size		__nv_reservedSMEM_offset_0_alias, 0, 64
	.other		__nv_reservedSMEM_offset_0_alias,@"STO_CUDA_RESERVED_SHARED STV_DEFAULT"
__nv_reservedSMEM_offset_0_alias:
	.zero		0
	.zero		64


//--------------------- .nv.constant0._Z4DAMPPdiidiiP7nodeSOAS_S_S_ --------------------------
	.section	.nv.constant0._Z4DAMPPdiidiiP7nodeSOAS_S_S_,"a",@progbits
	.sectionflags	@""
	.align	4
.nv.constant0._Z4DAMPPdiidiiP7nodeSOAS_S_S_:
	.zero		960


//--------------------- SYMBOLS --------------------------

	.type		.nv.reservedSmem.offset0,@object
	.size		.nv.reservedSmem.offset0,0x4
	.type		vprintf,@function
